//
// Generated by NVIDIA NVVM Compiler
//
// Compiler Build ID: CL-36424714
// Cuda compilation tools, release 13.0, V13.0.88
// Based on NVVM 20.0.0
//

.version 9.0
.target sm_100
.address_size 64

	// .globl	_Z19partial_prod_strideiPfS_S_

.visible .entry _Z19partial_prod_strideiPfS_S_(
	.param .u32 _Z19partial_prod_strideiPfS_S__param_0,
	.param .u64 .ptr .align 1 _Z19partial_prod_strideiPfS_S__param_1,
	.param .u64 .ptr .align 1 _Z19partial_prod_strideiPfS_S__param_2,
	.param .u64 .ptr .align 1 _Z19partial_prod_strideiPfS_S__param_3
)
{
	.reg .pred 	%p<7>;
	.reg .b32 	%r<31>;
	.reg .b32 	%f<16>;
	.reg .b64 	%rd<25>;

	ld.param.u32 	%r12, [_Z19partial_prod_strideiPfS_S__param_0];
	ld.param.u64 	%rd4, [_Z19partial_prod_strideiPfS_S__param_1];
	ld.param.u64 	%rd5, [_Z19partial_prod_strideiPfS_S__param_2];
	ld.param.u64 	%rd6, [_Z19partial_prod_strideiPfS_S__param_3];
	cvta.to.global.u64 	%rd1, %rd6;
	cvta.to.global.u64 	%rd2, %rd5;
	cvta.to.global.u64 	%rd3, %rd4;
	mov.u32 	%r13, %ntid.x;
	mov.u32 	%r14, %ctaid.x;
	mov.u32 	%r15, %tid.x;
	mad.lo.s32 	%r29, %r13, %r14, %r15;
	mov.u32 	%r16, %nctaid.x;
	mul.lo.s32 	%r2, %r13, %r16;
	setp.ge.s32 	%p1, %r29, %r12;
	@%p1 bra 	$L__BB0_7;
	add.s32 	%r17, %r29, %r2;
	max.s32 	%r18, %r12, %r17;
	setp.lt.s32 	%p2, %r17, %r12;
	selp.u32 	%r19, 1, 0, %p2;
	add.s32 	%r20, %r17, %r19;
	sub.s32 	%r21, %r18, %r20;
	div.u32 	%r22, %r21, %r2;
	add.s32 	%r3, %r22, %r19;
	and.b32  	%r23, %r3, 3;
	setp.eq.s32 	%p3, %r23, 3;
	@%p3 bra 	$L__BB0_4;
	add.s32 	%r24, %r3, 1;
	and.b32  	%r25, %r24, 3;
	neg.s32 	%r27, %r25;
$L__BB0_3:
	.pragma "nounroll";
	mul.wide.s32 	%rd7, %r29, 4;
	add.s64 	%rd8, %rd1, %rd7;
	add.s64 	%rd9, %rd2, %rd7;
	add.s64 	%rd10, %rd3, %rd7;
	ld.global.f32 	%f1, [%rd10];
	ld.global.f32 	%f2, [%rd9];
	mul.f32 	%f3, %f1, %f2;
	st.global.f32 	[%rd8], %f3;
	add.s32 	%r29, %r29, %r2;
	add.s32 	%r27, %r27, 1;
	setp.ne.s32 	%p4, %r27, 0;
	@%p4 bra 	$L__BB0_3;
$L__BB0_4:
	setp.lt.u32 	%p5, %r3, 3;
	@%p5 bra 	$L__BB0_7;
	mul.wide.s32 	%rd15, %r2, 4;
	shl.b32 	%r26, %r2, 2;
$L__BB0_6:
	mul.wide.s32 	%rd11, %r29, 4;
	add.s64 	%rd12, %rd3, %rd11;
	ld.global.f32 	%f4, [%rd12];
	add.s64 	%rd13, %rd2, %rd11;
	ld.global.f32 	%f5, [%rd13];
	mul.f32 	%f6, %f4, %f5;
	add.s64 	%rd14, %rd1, %rd11;
	st.global.f32 	[%rd14], %f6;
	add.s64 	%rd16, %rd12, %rd15;
	ld.global.f32 	%f7, [%rd16];
	add.s64 	%rd17, %rd13, %rd15;
	ld.global.f32 	%f8, [%rd17];
	mul.f32 	%f9, %f7, %f8;
	add.s64 	%rd18, %rd14, %rd15;
	st.global.f32 	[%rd18], %f9;
	add.s64 	%rd19, %rd16, %rd15;
	ld.global.f32 	%f10, [%rd19];
	add.s64 	%rd20, %rd17, %rd15;
	ld.global.f32 	%f11, [%rd20];
	mul.f32 	%f12, %f10, %f11;
	add.s64 	%rd21, %rd18, %rd15;
	st.global.f32 	[%rd21], %f12;
	add.s64 	%rd22, %rd19, %rd15;
	ld.global.f32 	%f13, [%rd22];
	add.s64 	%rd23, %rd20, %rd15;
	ld.global.f32 	%f14, [%rd23];
	mul.f32 	%f15, %f13, %f14;
	add.s64 	%rd24, %rd21, %rd15;
	st.global.f32 	[%rd24], %f15;
	add.s32 	%r29, %r26, %r29;
	setp.lt.s32 	%p6, %r29, %r12;
	@%p6 bra 	$L__BB0_6;
$L__BB0_7:
	ret;

}
	// .globl	_Z13reduce_kernelPfi
.visible .entry _Z13reduce_kernelPfi(
	.param .u64 .ptr .align 1 _Z13reduce_kernelPfi_param_0,
	.param .u32 _Z13reduce_kernelPfi_param_1
)
{
	.reg .pred 	%p<2>;
	.reg .b32 	%r<10>;
	.reg .b32 	%f<4>;
	.reg .b64 	%rd<7>;

	ld.param.u64 	%rd1, [_Z13reduce_kernelPfi_param_0];
	ld.param.u32 	%r3, [_Z13reduce_kernelPfi_param_1];
	mov.u32 	%r4, %ctaid.x;
	mov.u32 	%r5, %ntid.x;
	mov.u32 	%r6, %tid.x;
	mad.lo.s32 	%r1, %r4, %r5, %r6;
	shr.u32 	%r7, %r3, 31;
	add.s32 	%r8, %r3, %r7;
	shr.s32 	%r2, %r8, 1;
	setp.ge.s32 	%p1, %r1, %r2;
	@%p1 bra 	$L__BB1_2;
	cvta.to.global.u64 	%rd2, %rd1;
	add.s32 	%r9, %r2, %r1;
	mul.wide.s32 	%rd3, %r9, 4;
	add.s64 	%rd4, %rd2, %rd3;
	ld.global.f32 	%f1, [%rd4];
	mul.wide.s32 	%rd5, %r1, 4;
	add.s64 	%rd6, %rd2, %rd5;
	ld.global.f32 	%f2, [%rd6];
	add.f32 	%f3, %f1, %f2;
	st.global.f32 	[%rd6], %f3;
$L__BB1_2:
	ret;

}


// ===== COMPILED SASS (sm_100) =====

	.target	sm_100

	.elftype	@"ET_EXEC"


//--------------------- .note.nv.tkinfo           --------------------------
	.section	.note.nv.tkinfo,"",@"SHT_NOTE"
	.sectionflags	@"SHF_NOTE_NV_TKINFO"
	.tkinfo
        /*0018*/ 	.word	0x00000002
        /*0030*/ 	.string	""
        /*0030*/ 	.string	"ptxas"
        /*0030*/ 	.string	"Cuda compilation tools, release 13.0, V13.0.88"
        /*0030*/ 	.string	"Build cuda_13.0.r13.0/compiler.36424714_0"
        /*0030*/ 	.string	"-arch sm_100 -m 64 "



//--------------------- .note.nv.cuinfo           --------------------------
	.section	.note.nv.cuinfo,"",@"SHT_NOTE"
	.sectionflags	@"SHF_NOTE_NV_CUINFO"
        /*0018*/ 	.short	0x0002
        /*001a*/ 	.short	0x0064
        /*001c*/ 	.short	0x0082
	.zero		2


//--------------------- .nv.info                  --------------------------
	.section	.nv.info,"",@"SHT_CUDA_INFO"
	.align	4


	//----- nvinfo : EIATTR_REGCOUNT
	.align		4
        /*0000*/ 	.byte	0x04, 0x2f
        /*0002*/ 	.short	(.L_1 - .L_0)
	.align		4
.L_0:
        /*0004*/ 	.word	index@(_Z19partial_prod_strideiPfS_S_)
        /*0008*/ 	.word	0x0000001a


	//----- nvinfo : EIATTR_FRAME_SIZE
	.align		4
.L_1:
        /*000c*/ 	.byte	0x04, 0x11
        /*000e*/ 	.short	(.L_3 - .L_2)
	.align		4
.L_2:
        /*0010*/ 	.word	index@(_Z19partial_prod_strideiPfS_S_)
        /*0014*/ 	.word	0x00000000


	//----- nvinfo : EIATTR_REGCOUNT
	.align		4
.L_3:
        /*0018*/ 	.byte	0x04, 0x2f
        /*001a*/ 	.short	(.L_5 - .L_4)
	.align		4
.L_4:
        /*001c*/ 	.word	index@(_Z13reduce_kernelPfi)
        /*0020*/ 	.word	0x0000000a


	//----- nvinfo : EIATTR_FRAME_SIZE
	.align		4
.L_5:
        /*0024*/ 	.byte	0x04, 0x11
        /*0026*/ 	.short	(.L_7 - .L_6)
	.align		4
.L_6:
        /*0028*/ 	.word	index@(_Z13reduce_kernelPfi)
        /*002c*/ 	.word	0x00000000


	//----- nvinfo : EIATTR_MIN_STACK_SIZE
	.align		4
.L_7:
        /*0030*/ 	.byte	0x04, 0x12
        /*0032*/ 	.short	(.L_9 - .L_8)
	.align		4
.L_8:
        /*0034*/ 	.word	index@(_Z13reduce_kernelPfi)
        /*0038*/ 	.word	0x00000000


	//----- nvinfo : EIATTR_MIN_STACK_SIZE
	.align		4
.L_9:
        /*003c*/ 	.byte	0x04, 0x12
        /*003e*/ 	.short	(.L_11 - .L_10)
	.align		4
.L_10:
        /*0040*/ 	.word	index@(_Z19partial_prod_strideiPfS_S_)
        /*0044*/ 	.word	0x00000000
.L_11:


//--------------------- .nv.compat                --------------------------
	.section	.nv.compat,"",@"SHT_CUDA_COMPAT_INFO"
	.align	4
        /*0000*/ 	.byte	0x02, 0x09, 0x00, 0x00, 0x02, 0x02, 0x01, 0x00, 0x02, 0x05, 0x05, 0x00, 0x03, 0x07, 0x01, 0x01
        /*0010*/ 	.byte	0x02, 0x03, 0x00, 0x00, 0x02, 0x06, 0x01, 0x00, 0x04, 0x0b, 0x08, 0x00, 0x09, 0x00, 0x00, 0x00
        /*0020*/ 	.byte	0x00, 0x00, 0x00, 0x00


//--------------------- .nv.info._Z13reduce_kernelPfi --------------------------
	.section	.nv.info._Z13reduce_kernelPfi,"",@"SHT_CUDA_INFO"
	.sectionflags	@""
	.align	4


	//----- nvinfo : EIATTR_CUDA_API_VERSION
	.align		4
        /*0000*/ 	.byte	0x04, 0x37
        /*0002*/ 	.short	(.L_13 - .L_12)
.L_12:
        /*0004*/ 	.word	0x00000082


	//----- nvinfo : EIATTR_KPARAM_INFO
	.align		4
.L_13:
        /*0008*/ 	.byte	0x04, 0x17
        /*000a*/ 	.short	(.L_15 - .L_14)
.L_14:
        /*000c*/ 	.word	0x00000000
        /*0010*/ 	.short	0x0001
        /*0012*/ 	.short	0x0008
        /*0014*/ 	.byte	0x00, 0xf0, 0x11, 0x00


	//----- nvinfo : EIATTR_KPARAM_INFO
	.align		4
.L_15:
        /*0018*/ 	.byte	0x04, 0x17
        /*001a*/ 	.short	(.L_17 - .L_16)
.L_16:
        /*001c*/ 	.word	0x00000000
        /*0020*/ 	.short	0x0000
        /*0022*/ 	.short	0x0000
        /*0024*/ 	.byte	0x00, 0xf5, 0x21, 0x00


	//----- nvinfo : EIATTR_SPARSE_MMA_MASK
	.align		4
.L_17:
        /*0028*/ 	.byte	0x03, 0x50
        /*002a*/ 	.short	0x0000


	//----- nvinfo : EIATTR_MAXREG_COUNT
	.align		4
        /*002c*/ 	.byte	0x03, 0x1b
        /*002e*/ 	.short	0x00ff


	//----- nvinfo : EIATTR_MERCURY_ISA_VERSION
	.align		4
        /*0030*/ 	.byte	0x03, 0x5f
        /*0032*/ 	.short	0x0101


	//----- nvinfo : EIATTR_VRC_CTA_INIT_COUNT
	.align		4
        /*0034*/ 	.byte	0x02, 0x4a
	.zero		1
	.zero		1


	//----- nvinfo : EIATTR_EXIT_INSTR_OFFSETS
	.align		4
        /*0038*/ 	.byte	0x04, 0x1c
        /*003a*/ 	.short	(.L_19 - .L_18)


	//   ....[0]....
.L_18:
        /*003c*/ 	.word	0x00000090


	//   ....[1]....
        /*0040*/ 	.word	0x00000130


	//----- nvinfo : EIATTR_CBANK_PARAM_SIZE
	.align		4
.L_19:
        /*0044*/ 	.byte	0x03, 0x19
        /*0046*/ 	.short	0x000c


	//----- nvinfo : EIATTR_PARAM_CBANK
	.align		4
        /*0048*/ 	.byte	0x04, 0x0a
        /*004a*/ 	.short	(.L_21 - .L_20)
	.align		4
.L_20:
        /*004c*/ 	.word	index@(.nv.constant0._Z13reduce_kernelPfi)
        /*0050*/ 	.short	0x0380
        /*0052*/ 	.short	0x000c


	//----- nvinfo : EIATTR_SW_WAR
	.align		4
.L_21:
        /*0054*/ 	.byte	0x04, 0x36
        /*0056*/ 	.short	(.L_23 - .L_22)
.L_22:
        /*0058*/ 	.word	0x00000008
.L_23:


//--------------------- .nv.info._Z19partial_prod_strideiPfS_S_ --------------------------
	.section	.nv.info._Z19partial_prod_strideiPfS_S_,"",@"SHT_CUDA_INFO"
	.sectionflags	@""
	.align	4


	//----- nvinfo : EIATTR_CUDA_API_VERSION
	.align		4
        /*0000*/ 	.byte	0x04, 0x37
        /*0002*/ 	.short	(.L_25 - .L_24)
.L_24:
        /*0004*/ 	.word	0x00000082


	//----- nvinfo : EIATTR_KPARAM_INFO
	.align		4
.L_25:
        /*0008*/ 	.byte	0x04, 0x17
        /*000a*/ 	.short	(.L_27 - .L_26)
.L_26:
        /*000c*/ 	.word	0x00000000
        /*0010*/ 	.short	0x0003
        /*0012*/ 	.short	0x0018
        /*0014*/ 	.byte	0x00, 0xf5, 0x21, 0x00


	//----- nvinfo : EIATTR_KPARAM_INFO
	.align		4
.L_27:
        /*0018*/ 	.byte	0x04, 0x17
        /*001a*/ 	.short	(.L_29 - .L_28)
.L_28:
        /*001c*/ 	.word	0x00000000
        /*0020*/ 	.short	0x0002
        /*0022*/ 	.short	0x0010
        /*0024*/ 	.byte	0x00, 0xf5, 0x21, 0x00


	//----- nvinfo : EIATTR_KPARAM_INFO
	.align		4
.L_29:
        /*0028*/ 	.byte	0x04, 0x17
        /*002a*/ 	.short	(.L_31 - .L_30)
.L_30:
        /*002c*/ 	.word	0x00000000
        /*0030*/ 	.short	0x0001
        /*0032*/ 	.short	0x0008
        /*0034*/ 	.byte	0x00, 0xf5, 0x21, 0x00


	//----- nvinfo : EIATTR_KPARAM_INFO
	.align		4
.L_31:
        /*0038*/ 	.byte	0x04, 0x17
        /*003a*/ 	.short	(.L_33 - .L_32)
.L_32:
        /*003c*/ 	.word	0x00000000
        /*0040*/ 	.short	0x0000
        /*0042*/ 	.short	0x0000
        /*0044*/ 	.byte	0x00, 0xf0, 0x11, 0x00


	//----- nvinfo : EIATTR_SPARSE_MMA_MASK
	.align		4
.L_33:
        /*0048*/ 	.byte	0x03, 0x50
        /*004a*/ 	.short	0x0000


	//----- nvinfo : EIATTR_MAXREG_COUNT
	.align		4
        /*004c*/ 	.byte	0x03, 0x1b
        /*004e*/ 	.short	0x00ff


	//----- nvinfo : EIATTR_MERCURY_ISA_VERSION
	.align		4
        /*0050*/ 	.byte	0x03, 0x5f
        /*0052*/ 	.short	0x0101


	//----- nvinfo : EIATTR_VRC_CTA_INIT_COUNT
	.align		4
        /*0054*/ 	.byte	0x02, 0x4a
	.zero		1
	.zero		1


	//----- nvinfo : EIATTR_EXIT_INSTR_OFFSETS
	.align		4
        /*0058*/ 	.byte	0x04, 0x1c
        /*005a*/ 	.short	(.L_35 - .L_34)


	//   ....[0]....
.L_34:
        /*005c*/ 	.word	0x00000090


	//   ....[1]....
        /*0060*/ 	.word	0x000003a0


	//   ....[2]....
        /*0064*/ 	.word	0x000005d0


	//----- nvinfo : EIATTR_CRS_STACK_SIZE
	.align		4
.L_35:
        /*0068*/ 	.byte	0x04, 0x1e
        /*006a*/ 	.short	(.L_37 - .L_36)
.L_36:
        /*006c*/ 	.word	0x00000000


	//----- nvinfo : EIATTR_CBANK_PARAM_SIZE
	.align		4
.L_37:
        /*0070*/ 	.byte	0x03, 0x19
        /*0072*/ 	.short	0x0020


	//----- nvinfo : EIATTR_PARAM_CBANK
	.align		4
        /*0074*/ 	.byte	0x04, 0x0a
        /*0076*/ 	.short	(.L_39 - .L_38)
	.align		4
.L_38:
        /*0078*/ 	.word	index@(.nv.constant0._Z19partial_prod_strideiPfS_S_)
        /*007c*/ 	.short	0x0380
        /*007e*/ 	.short	0x0020


	//----- nvinfo : EIATTR_SW_WAR
	.align		4
.L_39:
        /*0080*/ 	.byte	0x04, 0x36
        /*0082*/ 	.short	(.L_41 - .L_40)
.L_40:
        /*0084*/ 	.word	0x00000008
.L_41:


//--------------------- .nv.callgraph             --------------------------
	.section	.nv.callgraph,"",@"SHT_CUDA_CALLGRAPH"
	.align	4
	.sectionentsize	8
	.align		4
        /*0000*/ 	.word	0x00000000
	.align		4
        /*0004*/ 	.word	0xffffffff
	.align		4
        /*0008*/ 	.word	0x00000000
	.align		4
        /*000c*/ 	.word	0xfffffffe
	.align		4
        /*0010*/ 	.word	0x00000000
	.align		4
        /*0014*/ 	.word	0xfffffffd
	.align		4
        /*0018*/ 	.word	0x00000000
	.align		4
        /*001c*/ 	.word	0xfffffffc


//--------------------- .text._Z13reduce_kernelPfi --------------------------
	.section	.text._Z13reduce_kernelPfi,"ax",@progbits
	.align	128
        .global         _Z13reduce_kernelPfi
        .type           _Z13reduce_kernelPfi,@function
        .size           _Z13reduce_kernelPfi,(.L_x_6 - _Z13reduce_kernelPfi)
        .other          _Z13reduce_kernelPfi,@"STO_CUDA_ENTRY STV_DEFAULT"
_Z13reduce_kernelPfi:
.text._Z13reduce_kernelPfi:
[----:B------:R-:W-:Y:S01]  /*0000*/  LDC R1, c[0x0][0x37c] ;  /* 0x0000df00ff017b82 */ /* 0x000fe20000000800 */
[----:B------:R-:W0:Y:S07]  /*0010*/  S2R R0, SR_TID.X ;  /* 0x0000000000007919 */ /* 0x000e2e0000002100 */
[----:B------:R-:W0:Y:S01]  /*0020*/  S2UR UR5, SR_CTAID.X ;  /* 0x00000000000579c3 */ /* 0x000e220000002500 */
[----:B------:R-:W1:Y:S07]  /*0030*/  LDCU UR4, c[0x0][0x388] ;  /* 0x00007100ff0477ac */ /* 0x000e6e0008000800 */
[----:B------:R-:W0:Y:S01]  /*0040*/  LDC R7, c[0x0][0x360] ;  /* 0x0000d800ff077b82 */ /* 0x000e220000000800 */
[----:B-1----:R-:W-:-:S04]  /*0050*/  ULEA.HI UR4, UR4, UR4, URZ, 0x1 ;  /* 0x0000000404047291 */ /* 0x002fc8000f8f08ff */
[----:B------:R-:W-:Y:S01]  /*0060*/  USHF.R.S32.HI UR4, URZ, 0x1, UR4 ;  /* 0x00000001ff047899 */ /* 0x000fe20008011404 */
[----:B0-----:R-:W-:-:S05]  /*0070*/  IMAD R7, R7, UR5, R0 ;  /* 0x0000000507077c24 */ /* 0x001fca000f8e0200 */
[----:B------:R-:W-:-:S13]  /*0080*/  ISETP.GE.AND P0, PT, R7, UR4, PT ;  /* 0x0000000407007c0c */ /* 0x000fda000bf06270 */
[----:B------:R-:W-:Y:S05]  /*0090*/  @P0 EXIT ;  /* 0x000000000000094d */ /* 0x000fea0003800000 */
[----:B------:R-:W0:Y:S01]  /*00a0*/  LDC.64 R4, c[0x0][0x380] ;  /* 0x0000e000ff047b82 */ /* 0x000e220000000a00 */
[----:B------:R-:W1:Y:S01]  /*00b0*/  LDCU.64 UR6, c[0x0][0x358] ;  /* 0x00006b00ff0677ac */ /* 0x000e620008000a00 */
[----:B------:R-:W-:-:S05]  /*00c0*/  IADD3 R3, PT, PT, R7, UR4, RZ ;  /* 0x0000000407037c10 */ /* 0x000fca000fffe0ff */
[----:B0-----:R-:W-:-:S04]  /*00d0*/  IMAD.WIDE R2, R3, 0x4, R4 ;  /* 0x0000000403027825 */ /* 0x001fc800078e0204 */
[----:B------:R-:W-:Y:S02]  /*00e0*/  IMAD.WIDE R4, R7, 0x4, R4 ;  /* 0x0000000407047825 */ /* 0x000fe400078e0204 */
[----:B-1----:R-:W2:Y:S04]  /*00f0*/  LDG.E R2, desc[UR6][R2.64] ;  /* 0x0000000602027981 */ /* 0x002ea8000c1e1900 */
[----:B------:R-:W2:Y:S02]  /*0100*/  LDG.E R7, desc[UR6][R4.64] ;  /* 0x0000000604077981 */ /* 0x000ea4000c1e1900 */
[----:B--2---:R-:W-:-:S05]  /*0110*/  FADD R7, R2, R7 ;  /* 0x0000000702077221 */ /* 0x004fca0000000000 */
[----:B------:R-:W-:Y:S01]  /*0120*/  STG.E desc[UR6][R4.64], R7 ;  /* 0x0000000704007986 */ /* 0x000fe2000c101906 */
[----:B------:R-:W-:Y:S05]  /*0130*/  EXIT ;  /* 0x000000000000794d */ /* 0x000fea0003800000 */
.L_x_0:
[----:B------:R-:W-:-:S00]  /*0140*/  BRA `(.L_x_0) ;  /* 0xfffffffc00fc7947 */ /* 0x000fc0000383ffff */
[----:B------:R-:W-:-:S00]  /*0150*/  NOP ;  /* 0x0000000000007918 */ /* 0x000fc00000000000 */
        /* <DEDUP_REMOVED lines=10> */
.L_x_6:


//--------------------- .text._Z19partial_prod_strideiPfS_S_ --------------------------
	.section	.text._Z19partial_prod_strideiPfS_S_,"ax",@progbits
	.align	128
        .global         _Z19partial_prod_strideiPfS_S_
        .type           _Z19partial_prod_strideiPfS_S_,@function
        .size           _Z19partial_prod_strideiPfS_S_,(.L_x_7 - _Z19partial_prod_strideiPfS_S_)
        .other          _Z19partial_prod_strideiPfS_S_,@"STO_CUDA_ENTRY STV_DEFAULT"
_Z19partial_prod_strideiPfS_S_:
.text._Z19partial_prod_strideiPfS_S_:
[----:B------:R-:W-:Y:S01]  /*0000*/  LDC R1, c[0x0][0x37c] ;  /* 0x0000df00ff017b82 */ /* 0x000fe20000000800 */
[----:B------:R-:W0:Y:S01]  /*0010*/  S2R R3, SR_CTAID.X ;  /* 0x0000000000037919 */ /* 0x000e220000002500 */
[----:B------:R-:W0:Y:S06]  /*0020*/  LDCU UR4, c[0x0][0x360] ;  /* 0x00006c00ff0477ac */ /* 0x000e2c0008000800 */
[----:B------:R-:W1:Y:S01]  /*0030*/  LDC R2, c[0x0][0x370] ;  /* 0x0000dc00ff027b82 */ /* 0x000e620000000800 */
[----:B------:R-:W0:Y:S01]  /*0040*/  S2R R0, SR_TID.X ;  /* 0x0000000000007919 */ /* 0x000e220000002100 */
[----:B------:R-:W2:Y:S01]  /*0050*/  LDCU UR6, c[0x0][0x380] ;  /* 0x00007000ff0677ac */ /* 0x000ea20008000800 */
[----:B0-----:R-:W-:-:S02]  /*0060*/  IMAD R3, R3, UR4, R0 ;  /* 0x0000000403037c24 */ /* 0x001fc4000f8e0200 */
[----:B-1----:R-:W-:-:S03]  /*0070*/  IMAD R0, R2, UR4, RZ ;  /* 0x0000000402007c24 */ /* 0x002fc6000f8e02ff */
[----:B--2---:R-:W-:-:S13]  /*0080*/  ISETP.GE.AND P0, PT, R3, UR6, PT ;  /* 0x0000000603007c0c */ /* 0x004fda000bf06270 */
[----:B------:R-:W-:Y:S05]  /*0090*/  @P0 EXIT ;  /* 0x000000000000094d */ /* 0x000fea0003800000 */
[----:B------:R-:W0:Y:S01]  /*00a0*/  I2F.U32.RP R8, R0 ;  /* 0x0000000000087306 */ /* 0x000e220000209000 */
[----:B------:R-:W-:Y:S01]  /*00b0*/  IADD3 R2, PT, PT, R0, R3, RZ ;  /* 0x0000000300027210 */ /* 0x000fe20007ffe0ff */
[----:B------:R-:W1:Y:S01]  /*00c0*/  LDCU.64 UR4, c[0x0][0x358] ;  /* 0x00006b00ff0477ac */ /* 0x000e620008000a00 */
[----:B------:R-:W-:Y:S01]  /*00d0*/  IADD3 R9, PT, PT, RZ, -R0, RZ ;  /* 0x80000000ff097210 */ /* 0x000fe20007ffe0ff */
[----:B------:R-:W-:Y:S01]  /*00e0*/  BSSY.RECONVERGENT B0, `(.L_x_1) ;  /* 0x000002b000007945 */ /* 0x000fe20003800200 */
[C---:B------:R-:W-:Y:S02]  /*00f0*/  ISETP.GE.AND P0, PT, R2.reuse, UR6, PT ;  /* 0x0000000602007c0c */ /* 0x040fe4000bf06270 */
[----:B------:R-:W-:Y:S02]  /*0100*/  VIMNMX R7, PT, PT, R2, UR6, !PT ;  /* 0x0000000602077c48 */ /* 0x000fe4000ffe0100 */
[----:B------:R-:W-:Y:S02]  /*0110*/  SEL R6, RZ, 0x1, P0 ;  /* 0x00000001ff067807 */ /* 0x000fe40000000000 */
[----:B------:R-:W-:-:S02]  /*0120*/  ISETP.NE.U32.AND P2, PT, R0, RZ, PT ;  /* 0x000000ff0000720c */ /* 0x000fc40003f45070 */
[----:B------:R-:W-:Y:S01]  /*0130*/  IADD3 R7, PT, PT, R7, -R2, -R6 ;  /* 0x8000000207077210 */ /* 0x000fe20007ffe806 */
[----:B0-----:R-:W0:Y:S02]  /*0140*/  MUFU.RCP R8, R8 ;  /* 0x0000000800087308 */ /* 0x001e240000001000 */
[----:B0-----:R-:W-:-:S06]  /*0150*/  IADD3 R4, PT, PT, R8, 0xffffffe, RZ ;  /* 0x0ffffffe08047810 */ /* 0x001fcc0007ffe0ff */
[----:B------:R0:W2:Y:S02]  /*0160*/  F2I.FTZ.U32.TRUNC.NTZ R5, R4 ;  /* 0x0000000400057305 */ /* 0x0000a4000021f000 */
[----:B0-----:R-:W-:Y:S02]  /*0170*/  HFMA2 R4, -RZ, RZ, 0, 0 ;  /* 0x00000000ff047431 */ /* 0x001fe400000001ff */
[----:B--2---:R-:W-:-:S04]  /*0180*/  IMAD R9, R9, R5, RZ ;  /* 0x0000000509097224 */ /* 0x004fc800078e02ff */
[----:B------:R-:W-:-:S06]  /*0190*/  IMAD.HI.U32 R8, R5, R9, R4 ;  /* 0x0000000905087227 */ /* 0x000fcc00078e0004 */
[----:B------:R-:W-:-:S05]  /*01a0*/  IMAD.HI.U32 R5, R8, R7, RZ ;  /* 0x0000000708057227 */ /* 0x000fca00078e00ff */
[----:B------:R-:W-:-:S05]  /*01b0*/  IADD3 R2, PT, PT, -R5, RZ, RZ ;  /* 0x000000ff05027210 */ /* 0x000fca0007ffe1ff */
[----:B------:R-:W-:-:S05]  /*01c0*/  IMAD R7, R0, R2, R7 ;  /* 0x0000000200077224 */ /* 0x000fca00078e0207 */
[----:B------:R-:W-:-:S13]  /*01d0*/  ISETP.GE.U32.AND P0, PT, R7, R0, PT ;  /* 0x000000000700720c */ /* 0x000fda0003f06070 */
[----:B------:R-:W-:Y:S02]  /*01e0*/  @P0 IADD3 R7, PT, PT, -R0, R7, RZ ;  /* 0x0000000700070210 */ /* 0x000fe40007ffe1ff */
[----:B------:R-:W-:Y:S02]  /*01f0*/  @P0 IADD3 R5, PT, PT, R5, 0x1, RZ ;  /* 0x0000000105050810 */ /* 0x000fe40007ffe0ff */
[----:B------:R-:W-:-:S13]  /*0200*/  ISETP.GE.U32.AND P1, PT, R7, R0, PT ;  /* 0x000000000700720c */ /* 0x000fda0003f26070 */
[----:B------:R-:W-:Y:S02]  /*0210*/  @P1 IADD3 R5, PT, PT, R5, 0x1, RZ ;  /* 0x0000000105051810 */ /* 0x000fe40007ffe0ff */
[----:B------:R-:W-:-:S04]  /*0220*/  @!P2 LOP3.LUT R5, RZ, R0, RZ, 0x33, !PT ;  /* 0x00000000ff05a212 */ /* 0x000fc800078e33ff */
[----:B------:R-:W-:-:S04]  /*0230*/  IADD3 R2, PT, PT, R6, R5, RZ ;  /* 0x0000000506027210 */ /* 0x000fc80007ffe0ff */
[C---:B------:R-:W-:Y:S02]  /*0240*/  LOP3.LUT R4, R2.reuse, 0x3, RZ, 0xc0, !PT ;  /* 0x0000000302047812 */ /* 0x040fe400078ec0ff */
[----:B------:R-:W-:Y:S02]  /*0250*/  ISETP.GE.U32.AND P1, PT, R2, 0x3, PT ;  /* 0x000000030200780c */ /* 0x000fe40003f26070 */
[----:B------:R-:W-:-:S13]  /*0260*/  ISETP.NE.AND P0, PT, R4, 0x3, PT ;  /* 0x000000030400780c */ /* 0x000fda0003f05270 */
[----:B-1----:R-:W-:Y:S05]  /*0270*/  @!P0 BRA `(.L_x_2) ;  /* 0x0000000000448947 */ /* 0x002fea0003800000 */
[----:B------:R-:W0:Y:S01]  /*0280*/  LDC.64 R4, c[0x0][0x388] ;  /* 0x0000e200ff047b82 */ /* 0x000e220000000a00 */
[----:B------:R-:W-:-:S04]  /*0290*/  IADD3 R2, PT, PT, R2, 0x1, RZ ;  /* 0x0000000102027810 */ /* 0x000fc80007ffe0ff */
[----:B------:R-:W-:-:S03]  /*02a0*/  LOP3.LUT R2, R2, 0x3, RZ, 0xc0, !PT ;  /* 0x0000000302027812 */ /* 0x000fc600078ec0ff */
[----:B------:R-:W1:Y:S01]  /*02b0*/  LDC.64 R6, c[0x0][0x390] ;  /* 0x0000e400ff067b82 */ /* 0x000e620000000a00 */
[----:B------:R-:W-:-:S07]  /*02c0*/  IADD3 R2, PT, PT, -R2, RZ, RZ ;  /* 0x000000ff02027210 */ /* 0x000fce0007ffe1ff */
[----:B------:R-:W2:Y:S02]  /*02d0*/  LDC.64 R8, c[0x0][0x398] ;  /* 0x0000e600ff087b82 */ /* 0x000ea40000000a00 */
.L_x_3:
[----:B-1----:R-:W-:-:S04]  /*02e0*/  IMAD.WIDE R12, R3, 0x4, R6 ;  /* 0x00000004030c7825 */ /* 0x002fc800078e0206 */
[C---:B0-----:R-:W-:Y:S02]  /*02f0*/  IMAD.WIDE R14, R3.reuse, 0x4, R4 ;  /* 0x00000004030e7825 */ /* 0x041fe400078e0204 */
[----:B---3--:R-:W3:Y:S04]  /*0300*/  LDG.E R13, desc[UR4][R12.64] ;  /* 0x000000040c0d7981 */ /* 0x008ee8000c1e1900 */
[----:B------:R-:W3:Y:S01]  /*0310*/  LDG.E R14, desc[UR4][R14.64] ;  /* 0x000000040e0e7981 */ /* 0x000ee2000c1e1900 */
[----:B--2---:R-:W-:Y:S01]  /*0320*/  IMAD.WIDE R10, R3, 0x4, R8 ;  /* 0x00000004030a7825 */ /* 0x004fe200078e0208 */
[----:B------:R-:W-:Y:S02]  /*0330*/  IADD3 R2, PT, PT, R2, 0x1, RZ ;  /* 0x0000000102027810 */ /* 0x000fe40007ffe0ff */
[----:B------:R-:W-:-:S02]  /*0340*/  IADD3 R3, PT, PT, R0, R3, RZ ;  /* 0x0000000300037210 */ /* 0x000fc40007ffe0ff */
[----:B------:R-:W-:Y:S01]  /*0350*/  ISETP.NE.AND P0, PT, R2, RZ, PT ;  /* 0x000000ff0200720c */ /* 0x000fe20003f05270 */
[----:B---3--:R-:W-:-:S05]  /*0360*/  FMUL R17, R14, R13 ;  /* 0x0000000d0e117220 */ /* 0x008fca0000400000 */
[----:B------:R3:W-:Y:S07]  /*0370*/  STG.E desc[UR4][R10.64], R17 ;  /* 0x000000110a007986 */ /* 0x0007ee000c101904 */
[----:B------:R-:W-:Y:S05]  /*0380*/  @P0 BRA `(.L_x_3) ;  /* 0xfffffffc00d40947 */ /* 0x000fea000383ffff */
.L_x_2:
[----:B------:R-:W-:Y:S05]  /*0390*/  BSYNC.RECONVERGENT B0 ;  /* 0x0000000000007941 */ /* 0x000fea0003800200 */
.L_x_1:
[----:B------:R-:W-:Y:S05]  /*03a0*/  @!P1 EXIT ;  /* 0x000000000000994d */ /* 0x000fea0003800000 */
.L_x_4:
[----:B------:R-:W3:Y:S08]  /*03b0*/  LDC.64 R4, c[0x0][0x388] ;  /* 0x0000e200ff047b82 */ /* 0x000ef00000000a00 */
[----:B------:R-:W0:Y:S01]  /*03c0*/  LDC.64 R6, c[0x0][0x390] ;  /* 0x0000e400ff067b82 */ /* 0x000e220000000a00 */
[----:B---3--:R-:W-:-:S07]  /*03d0*/  IMAD.WIDE R10, R3, 0x4, R4 ;  /* 0x00000004030a7825 */ /* 0x008fce00078e0204 */
[----:B------:R-:W1:Y:S01]  /*03e0*/  LDC.64 R4, c[0x0][0x398] ;  /* 0x0000e600ff047b82 */ /* 0x000e620000000a00 */
[----:B--2---:R-:W2:Y:S01]  /*03f0*/  LDG.E R2, desc[UR4][R10.64] ;  /* 0x000000040a027981 */ /* 0x004ea2000c1e1900 */
[----:B0-----:R-:W-:-:S05]  /*0400*/  IMAD.WIDE R12, R3, 0x4, R6 ;  /* 0x00000004030c7825 */ /* 0x001fca00078e0206 */
[----:B------:R-:W2:Y:S01]  /*0410*/  LDG.E R7, desc[UR4][R12.64] ;  /* 0x000000040c077981 */ /* 0x000ea2000c1e1900 */
[----:B-1----:R-:W-:-:S04]  /*0420*/  IMAD.WIDE R16, R3, 0x4, R4 ;  /* 0x0000000403107825 */ /* 0x002fc800078e0204 */
[----:B------:R-:W-:-:S04]  /*0430*/  IMAD.WIDE R4, R0, 0x4, R10 ;  /* 0x0000000400047825 */ /* 0x000fc800078e020a */
[----:B--2---:R-:W-:Y:S01]  /*0440*/  FMUL R19, R2, R7 ;  /* 0x0000000702137220 */ /* 0x004fe20000400000 */
[----:B------:R-:W-:-:S04]  /*0450*/  IMAD.WIDE R6, R0, 0x4, R12 ;  /* 0x0000000400067825 */ /* 0x000fc800078e020c */
[----:B------:R0:W-:Y:S04]  /*0460*/  STG.E desc[UR4][R16.64], R19 ;  /* 0x0000001310007986 */ /* 0x0001e8000c101904 */
[----:B------:R-:W2:Y:S04]  /*0470*/  LDG.E R2, desc[UR4][R4.64] ;  /* 0x0000000404027981 */ /* 0x000ea8000c1e1900 */
[----:B------:R-:W2:Y:S01]  /*0480*/  LDG.E R15, desc[UR4][R6.64] ;  /* 0x00000004060f7981 */ /* 0x000ea2000c1e1900 */
[----:B------:R-:W-:-:S04]  /*0490*/  IMAD.WIDE R8, R0, 0x4, R16 ;  /* 0x0000000400087825 */ /* 0x000fc800078e0210 */
[----:B------:R-:W-:-:S04]  /*04a0*/  IMAD.WIDE R10, R0, 0x4, R4 ;  /* 0x00000004000a7825 */ /* 0x000fc800078e0204 */
[----:B------:R-:W-:-:S04]  /*04b0*/  IMAD.WIDE R12, R0, 0x4, R6 ;  /* 0x00000004000c7825 */ /* 0x000fc800078e0206 */
[----:B--2---:R-:W-:-:S05]  /*04c0*/  FMUL R21, R2, R15 ;  /* 0x0000000f02157220 */ /* 0x004fca0000400000 */
        /* <DEDUP_REMOVED lines=8> */
[----:B------:R-:W1:Y:S04]  /*0550*/  LDG.E R4, desc[UR4][R4.64] ;  /* 0x0000000404047981 */ /* 0x000e68000c1e1900 */
[----:B------:R-:W1:Y:S01]  /*0560*/  LDG.E R7, desc[UR4][R6.64] ;  /* 0x0000000406077981 */ /* 0x000e62000c1e1900 */
[C---:B0-----:R-:W-:Y:S01]  /*0570*/  IMAD.WIDE R16, R0.reuse, 0x4, R14 ;  /* 0x0000000400107825 */ /* 0x041fe200078e020e */
[----:B------:R-:W-:-:S04]  /*0580*/  LEA R3, R0, R3, 0x2 ;  /* 0x0000000300037211 */ /* 0x000fc800078e10ff */
[----:B------:R-:W-:Y:S01]  /*0590*/  ISETP.GE.AND P0, PT, R3, UR6, PT ;  /* 0x0000000603007c0c */ /* 0x000fe2000bf06270 */
[----:B-1----:R-:W-:-:S05]  /*05a0*/  FMUL R9, R4, R7 ;  /* 0x0000000704097220 */ /* 0x002fca0000400000 */
[----:B------:R2:W-:Y:S07]  /*05b0*/  STG.E desc[UR4][R16.64], R9 ;  /* 0x0000000910007986 */ /* 0x0005ee000c101904 */
[----:B------:R-:W-:Y:S05]  /*05c0*/  @!P0 BRA `(.L_x_4) ;  /* 0xfffffffc00788947 */ /* 0x000fea000383ffff */
[----:B------:R-:W-:Y:S05]  /*05d0*/  EXIT ;  /* 0x000000000000794d */ /* 0x000fea0003800000 */
.L_x_5:
        /* <DEDUP_REMOVED lines=10> */
.L_x_7:


//--------------------- .nv.shared.reserved.0     --------------------------
	.section	.nv.shared.reserved.0,"aw",@nobits
	.weak		__nv_reservedSMEM_offset_0_alias
	.size		__nv_reservedSMEM_offset_0_alias, 0, 64
	.other		__nv_reservedSMEM_offset_0_alias,@"STO_CUDA_RESERVED_SHARED STV_DEFAULT"
__nv_reservedSMEM_offset_0_alias:
	.zero		0
	.zero		64


//--------------------- .nv.constant0._Z13reduce_kernelPfi --------------------------
	.section	.nv.constant0._Z13reduce_kernelPfi,"a",@progbits
	.sectionflags	@""
	.align	4
.nv.constant0._Z13reduce_kernelPfi:
	.zero		908


//--------------------- .nv.constant0._Z19partial_prod_strideiPfS_S_ --------------------------
	.section	.nv.constant0._Z19partial_prod_strideiPfS_S_,"a",@progbits
	.sectionflags	@""
	.align	4
.nv.constant0._Z19partial_prod_strideiPfS_S_:
	.zero		928


//--------------------- SYMBOLS --------------------------

	.type		.nv.reservedSmem.offset0,@object
	.size		.nv.reservedSmem.offset0,0x4
